	.headerflags	@"EF_CUDA_TEXMODE_UNIFIED EF_CUDA_64BIT_ADDRESS EF_CUDA_ACCELERATORS EF_CUDA_SM90 EF_CUDA_VIRTUAL_SM(EF_CUDA_SM90)"
	.elftype	@"ET_EXEC"


//--------------------- .nv.info                  --------------------------
	.section	.nv.info,"",@"SHT_CUDA_INFO"
	.align	4


	//----- nvinfo : EIATTR_REGCOUNT
	.align		4
        /*0000*/ 	.byte	0x04, 0x2f
        /*0002*/ 	.short	(.L_1 - .L_0)
	.align		4
.L_0:
        /*0004*/ 	.word	index@(triton_poi_fused_bmm_7)
        /*0008*/ 	.word	0x0000000e


	//----- nvinfo : EIATTR_MIN_STACK_SIZE
	.align		4
.L_1:
        /*000c*/ 	.byte	0x04, 0x12
        /*000e*/ 	.short	(.L_3 - .L_2)
	.align		4
.L_2:
        /*0010*/ 	.word	index@(triton_poi_fused_bmm_7)
        /*0014*/ 	.word	0x00000000


	//----- nvinfo : EIATTR_FRAME_SIZE
	.align		4
.L_3:
        /*0018*/ 	.byte	0x04, 0x11
        /*001a*/ 	.short	(.L_5 - .L_4)
	.align		4
.L_4:
        /*001c*/ 	.word	index@(triton_poi_fused_bmm_7)
        /*0020*/ 	.word	0x00000000


	//----- nvinfo : EIATTR_MIN_STACK_SIZE
	.align		4
.L_5:
        /*0024*/ 	.byte	0x04, 0x12
        /*0026*/ 	.short	(.L_7 - .L_6)
	.align		4
.L_6:
        /*0028*/ 	.word	index@(triton_poi_fused_bmm_7)
        /*002c*/ 	.word	0x00000000
.L_7:


//--------------------- .nv.info.triton_poi_fused_bmm_7 --------------------------
	.section	.nv.info.triton_poi_fused_bmm_7,"",@"SHT_CUDA_INFO"
	.sectionflags	@""
	.align	4


	//----- nvinfo : EIATTR_CUDA_API_VERSION
	.align		4
        /*0000*/ 	.byte	0x04, 0x37
        /*0002*/ 	.short	(.L_9 - .L_8)
.L_8:
        /*0004*/ 	.word	0x0000007c


	//----- nvinfo : EIATTR_KPARAM_INFO
	.align		4
.L_9:
        /*0008*/ 	.byte	0x04, 0x17
        /*000a*/ 	.short	(.L_11 - .L_10)
.L_10:
        /*000c*/ 	.word	0x00000000
        /*0010*/ 	.short	0x0002
        /*0012*/ 	.short	0x0010
        /*0014*/ 	.byte	0x00, 0xf0, 0x11, 0x00


	//----- nvinfo : EIATTR_KPARAM_INFO
	.align		4
.L_11:
        /*0018*/ 	.byte	0x04, 0x17
        /*001a*/ 	.short	(.L_13 - .L_12)
.L_12:
        /*001c*/ 	.word	0x00000000
        /*0020*/ 	.short	0x0001
        /*0022*/ 	.short	0x0008
        /*0024*/ 	.byte	0x00, 0xf4, 0x21, 0x00


	//----- nvinfo : EIATTR_KPARAM_INFO
	.align		4
.L_13:
        /*0028*/ 	.byte	0x04, 0x17
        /*002a*/ 	.short	(.L_15 - .L_14)
.L_14:
        /*002c*/ 	.word	0x00000000
        /*0030*/ 	.short	0x0000
        /*0032*/ 	.short	0x0000
        /*0034*/ 	.byte	0x00, 0xf4, 0x21, 0x00


	//----- nvinfo : EIATTR_SPARSE_MMA_MASK
	.align		4
.L_15:
        /*0038*/ 	.byte	0x03, 0x50
        /*003a*/ 	.short	0x0000


	//----- nvinfo : EIATTR_MAXREG_COUNT
	.align		4
        /*003c*/ 	.byte	0x03, 0x1b
        /*003e*/ 	.short	0x00ff


	//----- nvinfo : EIATTR_EXIT_INSTR_OFFSETS
	.align		4
        /*0040*/ 	.byte	0x04, 0x1c
        /*0042*/ 	.short	(.L_17 - .L_16)


	//   ....[0]....
.L_16:
        /*0044*/ 	.word	0x00000120


	//   ....[1]....
        /*0048*/ 	.word	0x00000140


	//----- nvinfo : EIATTR_REQNTID
	.align		4
.L_17:
        /*004c*/ 	.byte	0x04, 0x10
        /*004e*/ 	.short	(.L_19 - .L_18)
.L_18:
        /*0050*/ 	.word	0x00000020
        /*0054*/ 	.word	0x00000001
        /*0058*/ 	.word	0x00000001


	//----- nvinfo : EIATTR_CBANK_PARAM_SIZE
	.align		4
.L_19:
        /*005c*/ 	.byte	0x03, 0x19
        /*005e*/ 	.short	0x0014


	//----- nvinfo : EIATTR_PARAM_CBANK
	.align		4
        /*0060*/ 	.byte	0x04, 0x0a
        /*0062*/ 	.short	(.L_21 - .L_20)
	.align		4
.L_20:
        /*0064*/ 	.word	index@(.nv.constant0.triton_poi_fused_bmm_7)
        /*0068*/ 	.short	0x0210
        /*006a*/ 	.short	0x0014


	//----- nvinfo : EIATTR_SW_WAR
	.align		4
.L_21:
        /*006c*/ 	.byte	0x04, 0x36
        /*006e*/ 	.short	(.L_23 - .L_22)
.L_22:
        /*0070*/ 	.word	0x00000008
.L_23:


//--------------------- .nv.callgraph             --------------------------
	.section	.nv.callgraph,"",@"SHT_CUDA_CALLGRAPH"
	.align	4
	.sectionentsize	8
	.align		4
        /*0000*/ 	.word	0x00000000
	.align		4
        /*0004*/ 	.word	0xffffffff
	.align		4
        /*0008*/ 	.word	0x00000000
	.align		4
        /*000c*/ 	.word	0xfffffffe
	.align		4
        /*0010*/ 	.word	0x00000000
	.align		4
        /*0014*/ 	.word	0xfffffffd
	.align		4
        /*0018*/ 	.word	0x00000000
	.align		4
        /*001c*/ 	.word	0xfffffffc


//--------------------- .text.triton_poi_fused_bmm_7 --------------------------
	.section	.text.triton_poi_fused_bmm_7,"ax",@progbits
	.align	128
        .global         triton_poi_fused_bmm_7
        .type           triton_poi_fused_bmm_7,@function
        .size           triton_poi_fused_bmm_7,(.L_x_1 - triton_poi_fused_bmm_7)
        .other          triton_poi_fused_bmm_7,@"STO_CUDA_ENTRY STV_DEFAULT"
triton_poi_fused_bmm_7:
.text.triton_poi_fused_bmm_7:
[----:B------:R-:W0:Y:S02]  /*0000*/  LDC R1, c[0x0][0x28] ;  /* 0x00000a00ff017b82 */ /* 0x000e240000000800 */
[----:B------:R-:W1:Y:S01]  /*0010*/  S2R R0, SR_TID.X ;  /* 0x0000000000007919 */ /* 0x000e620000002100 */
[----:B------:R-:W2:Y:S01]  /*0020*/  LDC.64 R4, c[0x0][0x210] ;  /* 0x00008400ff047b82 */ /* 0x000ea20000000a00 */
[----:B------:R-:W-:Y:S01]  /*0030*/  CS2R R10, SRZ ;  /* 0x00000000000a7805 */ /* 0x000fe2000001ff00 */
[----:B------:R-:W-:Y:S01]  /*0040*/  ULDC.64 UR4, c[0x0][0x208] ;  /* 0x0000820000047ab9 */ /* 0x000fe20000000a00 */
[----:B------:R-:W3:Y:S01]  /*0050*/  S2R R9, SR_CTAID.X ;  /* 0x0000000000097919 */ /* 0x000ee20000002500 */
[----:B-1----:R-:W-:-:S05]  /*0060*/  IMAD.SHL.U32 R0, R0, 0x2, RZ ;  /* 0x0000000200007824 */ /* 0x002fca00078e00ff */
[----:B------:R-:W-:-:S05]  /*0070*/  LOP3.LUT R0, R0, 0x3e, RZ, 0xc0, !PT ;  /* 0x0000003e00007812 */ /* 0x000fca00078ec0ff */
[----:B---3--:R-:W-:-:S05]  /*0080*/  IMAD R9, R9, 0x40, R0 ;  /* 0x0000004009097824 */ /* 0x008fca00078e0200 */
[C---:B------:R-:W-:Y:S02]  /*0090*/  SHF.L.U32 R3, R9.reuse, 0x1, RZ ;  /* 0x0000000109037819 */ /* 0x040fe400000006ff */
[----:B------:R-:W-:Y:S02]  /*00a0*/  ISETP.GE.AND P0, PT, R9, 0x40, PT ;  /* 0x000000400900780c */ /* 0x000fe40003f06270 */
[----:B------:R-:W-:Y:S01]  /*00b0*/  IADD3 R7, R3, 0x2, RZ ;  /* 0x0000000203077810 */ /* 0x000fe20007ffe0ff */
[----:B--2---:R-:W-:-:S04]  /*00c0*/  IMAD.WIDE R2, R3, 0x4, R4 ;  /* 0x0000000403027825 */ /* 0x004fc800078e0204 */
[----:B------:R-:W-:Y:S02]  /*00d0*/  IMAD.WIDE R4, R7, 0x4, R4 ;  /* 0x0000000407047825 */ /* 0x000fe400078e0204 */
[----:B------:R-:W1:Y:S04]  /*00e0*/  LDC.64 R6, c[0x0][0x218] ;  /* 0x00008600ff067b82 */ /* 0x000e680000000a00 */
[----:B------:R2:W5:Y:S04]  /*00f0*/  @!P0 LDG.E.EL R10, desc[UR4][R2.64+0x4] ;  /* 0x00000404020a8981 */ /* 0x000568000c2e1900 */
[----:B------:R2:W5:Y:S01]  /*0100*/  @!P0 LDG.E.EL R11, desc[UR4][R4.64+0x4] ;  /* 0x00000404040b8981 */ /* 0x000562000c2e1900 */
[----:B-1----:R-:W-:Y:S01]  /*0110*/  IMAD.WIDE R6, R9, 0x4, R6 ;  /* 0x0000000409067825 */ /* 0x002fe200078e0206 */
[----:B--2---:R-:W-:Y:S06]  /*0120*/  @P0 EXIT ;  /* 0x000000000000094d */ /* 0x004fec0003800000 */
[----:B-----5:R-:W-:Y:S01]  /*0130*/  STG.E.64 desc[UR4][R6.64], R10 ;  /* 0x0000000a06007986 */ /* 0x020fe2000c101b04 */
[----:B------:R-:W-:Y:S05]  /*0140*/  EXIT ;  /* 0x000000000000794d */ /* 0x000fea0003800000 */
.L_x_0:
[----:B------:R-:W-:-:S00]  /*0150*/  BRA `(.L_x_0) ;  /* 0xfffffffc00fc7947 */ /* 0x000fc0000383ffff */
[----:B------:R-:W-:-:S00]  /*0160*/  NOP ;  /* 0x0000000000007918 */ /* 0x000fc00000000000 */
        /* <DEDUP_REMOVED lines=9> */
.L_x_1:


//--------------------- .nv.constant0.triton_poi_fused_bmm_7 --------------------------
	.section	.nv.constant0.triton_poi_fused_bmm_7,"a",@progbits
	.sectionflags	@""
	.align	4
.nv.constant0.triton_poi_fused_bmm_7:
	.zero		548
